//
// Generated by NVIDIA NVVM Compiler
//
// Compiler Build ID: CL-36424714
// Cuda compilation tools, release 13.0, V13.0.88
// Based on NVVM 20.0.0
//

.version 9.0
.target sm_100
.address_size 64

	// .globl	_Z6squarePf

.visible .entry _Z6squarePf(
	.param .u64 .ptr .align 1 _Z6squarePf_param_0
)
{
	.reg .pred 	%p<2>;
	.reg .b32 	%r<5>;
	.reg .b32 	%f<3>;
	.reg .b64 	%rd<5>;

	ld.param.u64 	%rd1, [_Z6squarePf_param_0];
	mov.u32 	%r2, %ntid.x;
	mov.u32 	%r3, %ctaid.x;
	mov.u32 	%r4, %tid.x;
	mad.lo.s32 	%r1, %r2, %r3, %r4;
	setp.gt.s32 	%p1, %r1, 9999;
	@%p1 bra 	$L__BB0_2;
	cvta.to.global.u64 	%rd2, %rd1;
	mul.wide.s32 	%rd3, %r1, 4;
	add.s64 	%rd4, %rd2, %rd3;
	ld.global.f32 	%f1, [%rd4];
	mul.f32 	%f2, %f1, %f1;
	st.global.f32 	[%rd4], %f2;
$L__BB0_2:
	ret;

}


// ===== COMPILED SASS (sm_100) =====

	.target	sm_100

	.elftype	@"ET_EXEC"


//--------------------- .note.nv.tkinfo           --------------------------
	.section	.note.nv.tkinfo,"",@"SHT_NOTE"
	.sectionflags	@"SHF_NOTE_NV_TKINFO"
	.tkinfo
        /*0018*/ 	.word	0x00000002
        /*0030*/ 	.string	""
        /*0030*/ 	.string	"ptxas"
        /*0030*/ 	.string	"Cuda compilation tools, release 13.0, V13.0.88"
        /*0030*/ 	.string	"Build cuda_13.0.r13.0/compiler.36424714_0"
        /*0030*/ 	.string	"-arch sm_100 -m 64 "



//--------------------- .note.nv.cuinfo           --------------------------
	.section	.note.nv.cuinfo,"",@"SHT_NOTE"
	.sectionflags	@"SHF_NOTE_NV_CUINFO"
        /*0018*/ 	.short	0x0002
        /*001a*/ 	.short	0x0064
        /*001c*/ 	.short	0x0082
	.zero		2


//--------------------- .nv.info                  --------------------------
	.section	.nv.info,"",@"SHT_CUDA_INFO"
	.align	4


	//----- nvinfo : EIATTR_REGCOUNT
	.align		4
        /*0000*/ 	.byte	0x04, 0x2f
        /*0002*/ 	.short	(.L_1 - .L_0)
	.align		4
.L_0:
        /*0004*/ 	.word	index@(_Z6squarePf)
        /*0008*/ 	.word	0x00000008


	//----- nvinfo : EIATTR_FRAME_SIZE
	.align		4
.L_1:
        /*000c*/ 	.byte	0x04, 0x11
        /*000e*/ 	.short	(.L_3 - .L_2)
	.align		4
.L_2:
        /*0010*/ 	.word	index@(_Z6squarePf)
        /*0014*/ 	.word	0x00000000


	//----- nvinfo : EIATTR_MIN_STACK_SIZE
	.align		4
.L_3:
        /*0018*/ 	.byte	0x04, 0x12
        /*001a*/ 	.short	(.L_5 - .L_4)
	.align		4
.L_4:
        /*001c*/ 	.word	index@(_Z6squarePf)
        /*0020*/ 	.word	0x00000000
.L_5:


//--------------------- .nv.compat                --------------------------
	.section	.nv.compat,"",@"SHT_CUDA_COMPAT_INFO"
	.align	4
        /*0000*/ 	.byte	0x02, 0x09, 0x00, 0x00, 0x02, 0x02, 0x01, 0x00, 0x02, 0x05, 0x05, 0x00, 0x03, 0x07, 0x01, 0x01
        /*0010*/ 	.byte	0x02, 0x03, 0x00, 0x00, 0x02, 0x06, 0x01, 0x00, 0x04, 0x0b, 0x08, 0x00, 0x09, 0x00, 0x00, 0x00
        /*0020*/ 	.byte	0x00, 0x00, 0x00, 0x00


//--------------------- .nv.info._Z6squarePf      --------------------------
	.section	.nv.info._Z6squarePf,"",@"SHT_CUDA_INFO"
	.sectionflags	@""
	.align	4


	//----- nvinfo : EIATTR_CUDA_API_VERSION
	.align		4
        /*0000*/ 	.byte	0x04, 0x37
        /*0002*/ 	.short	(.L_7 - .L_6)
.L_6:
        /*0004*/ 	.word	0x00000082


	//----- nvinfo : EIATTR_KPARAM_INFO
	.align		4
.L_7:
        /*0008*/ 	.byte	0x04, 0x17
        /*000a*/ 	.short	(.L_9 - .L_8)
.L_8:
        /*000c*/ 	.word	0x00000000
        /*0010*/ 	.short	0x0000
        /*0012*/ 	.short	0x0000
        /*0014*/ 	.byte	0x00, 0xf5, 0x21, 0x00


	//----- nvinfo : EIATTR_SPARSE_MMA_MASK
	.align		4
.L_9:
        /*0018*/ 	.byte	0x03, 0x50
        /*001a*/ 	.short	0x0000


	//----- nvinfo : EIATTR_MAXREG_COUNT
	.align		4
        /*001c*/ 	.byte	0x03, 0x1b
        /*001e*/ 	.short	0x00ff


	//----- nvinfo : EIATTR_MERCURY_ISA_VERSION
	.align		4
        /*0020*/ 	.byte	0x03, 0x5f
        /*0022*/ 	.short	0x0101


	//----- nvinfo : EIATTR_VRC_CTA_INIT_COUNT
	.align		4
        /*0024*/ 	.byte	0x02, 0x4a
	.zero		1
	.zero		1


	//----- nvinfo : EIATTR_EXIT_INSTR_OFFSETS
	.align		4
        /*0028*/ 	.byte	0x04, 0x1c
        /*002a*/ 	.short	(.L_11 - .L_10)


	//   ....[0]....
.L_10:
        /*002c*/ 	.word	0x00000060


	//   ....[1]....
        /*0030*/ 	.word	0x000000d0


	//----- nvinfo : EIATTR_CBANK_PARAM_SIZE
	.align		4
.L_11:
        /*0034*/ 	.byte	0x03, 0x19
        /*0036*/ 	.short	0x0008


	//----- nvinfo : EIATTR_PARAM_CBANK
	.align		4
        /*0038*/ 	.byte	0x04, 0x0a
        /*003a*/ 	.short	(.L_13 - .L_12)
	.align		4
.L_12:
        /*003c*/ 	.word	index@(.nv.constant0._Z6squarePf)
        /*0040*/ 	.short	0x0380
        /*0042*/ 	.short	0x0008


	//----- nvinfo : EIATTR_SW_WAR
	.align		4
.L_13:
        /*0044*/ 	.byte	0x04, 0x36
        /*0046*/ 	.short	(.L_15 - .L_14)
.L_14:
        /*0048*/ 	.word	0x00000008
.L_15:


//--------------------- .nv.callgraph             --------------------------
	.section	.nv.callgraph,"",@"SHT_CUDA_CALLGRAPH"
	.align	4
	.sectionentsize	8
	.align		4
        /*0000*/ 	.word	0x00000000
	.align		4
        /*0004*/ 	.word	0xffffffff
	.align		4
        /*0008*/ 	.word	0x00000000
	.align		4
        /*000c*/ 	.word	0xfffffffe
	.align		4
        /*0010*/ 	.word	0x00000000
	.align		4
        /*0014*/ 	.word	0xfffffffd
	.align		4
        /*0018*/ 	.word	0x00000000
	.align		4
        /*001c*/ 	.word	0xfffffffc


//--------------------- .text._Z6squarePf         --------------------------
	.section	.text._Z6squarePf,"ax",@progbits
	.align	128
        .global         _Z6squarePf
        .type           _Z6squarePf,@function
        .size           _Z6squarePf,(.L_x_1 - _Z6squarePf)
        .other          _Z6squarePf,@"STO_CUDA_ENTRY STV_DEFAULT"
_Z6squarePf:
.text._Z6squarePf:
[----:B------:R-:W-:Y:S01]  /*0000*/  LDC R1, c[0x0][0x37c] ;  /* 0x0000df00ff017b82 */ /* 0x000fe20000000800 */
[----:B------:R-:W0:Y:S01]  /*0010*/  S2R R5, SR_CTAID.X ;  /* 0x0000000000057919 */ /* 0x000e220000002500 */
[----:B------:R-:W0:Y:S01]  /*0020*/  LDCU UR4, c[0x0][0x360] ;  /* 0x00006c00ff0477ac */ /* 0x000e220008000800 */
[----:B------:R-:W0:Y:S02]  /*0030*/  S2R R0, SR_TID.X ;  /* 0x0000000000007919 */ /* 0x000e240000002100 */
[----:B0-----:R-:W-:-:S05]  /*0040*/  IMAD R5, R5, UR4, R0 ;  /* 0x0000000405057c24 */ /* 0x001fca000f8e0200 */
[----:B------:R-:W-:-:S13]  /*0050*/  ISETP.GT.AND P0, PT, R5, 0x270f, PT ;  /* 0x0000270f0500780c */ /* 0x000fda0003f04270 */
[----:B------:R-:W-:Y:S05]  /*0060*/  @P0 EXIT ;  /* 0x000000000000094d */ /* 0x000fea0003800000 */
[----:B------:R-:W0:Y:S01]  /*0070*/  LDC.64 R2, c[0x0][0x380] ;  /* 0x0000e000ff027b82 */ /* 0x000e220000000a00 */
[----:B------:R-:W1:Y:S01]  /*0080*/  LDCU.64 UR4, c[0x0][0x358] ;  /* 0x00006b00ff0477ac */ /* 0x000e620008000a00 */
[----:B0-----:R-:W-:-:S05]  /*0090*/  IMAD.WIDE R2, R5, 0x4, R2 ;  /* 0x0000000405027825 */ /* 0x001fca00078e0202 */
[----:B-1----:R-:W2:Y:S02]  /*00a0*/  LDG.E R0, desc[UR4][R2.64] ;  /* 0x0000000402007981 */ /* 0x002ea4000c1e1900 */
[----:B--2---:R-:W-:-:S05]  /*00b0*/  FMUL R5, R0, R0 ;  /* 0x0000000000057220 */ /* 0x004fca0000400000 */
[----:B------:R-:W-:Y:S01]  /*00c0*/  STG.E desc[UR4][R2.64], R5 ;  /* 0x0000000502007986 */ /* 0x000fe2000c101904 */
[----:B------:R-:W-:Y:S05]  /*00d0*/  EXIT ;  /* 0x000000000000794d */ /* 0x000fea0003800000 */
.L_x_0:
[----:B------:R-:W-:-:S00]  /*00e0*/  BRA `(.L_x_0) ;  /* 0xfffffffc00fc7947 */ /* 0x000fc0000383ffff */
[----:B------:R-:W-:-:S00]  /*00f0*/  NOP ;  /* 0x0000000000007918 */ /* 0x000fc00000000000 */
        /* <DEDUP_REMOVED lines=8> */
.L_x_1:


//--------------------- .nv.shared.reserved.0     --------------------------
	.section	.nv.shared.reserved.0,"aw",@nobits
	.weak		__nv_reservedSMEM_offset_0_alias
	.size		__nv_reservedSMEM_offset_0_alias, 0, 64
	.other		__nv_reservedSMEM_offset_0_alias,@"STO_CUDA_RESERVED_SHARED STV_DEFAULT"
__nv_reservedSMEM_offset_0_alias:
	.zero		0
	.zero		64


//--------------------- .nv.constant0._Z6squarePf --------------------------
	.section	.nv.constant0._Z6squarePf,"a",@progbits
	.sectionflags	@""
	.align	4
.nv.constant0._Z6squarePf:
	.zero		904


//--------------------- SYMBOLS --------------------------

	.type		.nv.reservedSmem.offset0,@object
	.size		.nv.reservedSmem.offset0,0x4
